	.headerflags	@"EF_CUDA_TEXMODE_UNIFIED EF_CUDA_64BIT_ADDRESS EF_CUDA_ACCELERATORS EF_CUDA_SM90 EF_CUDA_VIRTUAL_SM(EF_CUDA_SM90)"
	.elftype	@"ET_EXEC"


//--------------------- .nv.info                  --------------------------
	.section	.nv.info,"",@"SHT_CUDA_INFO"
	.align	4


	//----- nvinfo : EIATTR_REGCOUNT
	.align		4
        /*0000*/ 	.byte	0x04, 0x2f
        /*0002*/ 	.short	(.L_1 - .L_0)
	.align		4
.L_0:
        /*0004*/ 	.word	index@(triton_poi_fused_cat_1)
        /*0008*/ 	.word	0x0000000e


	//----- nvinfo : EIATTR_MIN_STACK_SIZE
	.align		4
.L_1:
        /*000c*/ 	.byte	0x04, 0x12
        /*000e*/ 	.short	(.L_3 - .L_2)
	.align		4
.L_2:
        /*0010*/ 	.word	index@(triton_poi_fused_cat_1)
        /*0014*/ 	.word	0x00000000


	//----- nvinfo : EIATTR_FRAME_SIZE
	.align		4
.L_3:
        /*0018*/ 	.byte	0x04, 0x11
        /*001a*/ 	.short	(.L_5 - .L_4)
	.align		4
.L_4:
        /*001c*/ 	.word	index@(triton_poi_fused_cat_1)
        /*0020*/ 	.word	0x00000000


	//----- nvinfo : EIATTR_MIN_STACK_SIZE
	.align		4
.L_5:
        /*0024*/ 	.byte	0x04, 0x12
        /*0026*/ 	.short	(.L_7 - .L_6)
	.align		4
.L_6:
        /*0028*/ 	.word	index@(triton_poi_fused_cat_1)
        /*002c*/ 	.word	0x00000000
.L_7:


//--------------------- .nv.info.triton_poi_fused_cat_1 --------------------------
	.section	.nv.info.triton_poi_fused_cat_1,"",@"SHT_CUDA_INFO"
	.sectionflags	@""
	.align	4


	//----- nvinfo : EIATTR_CUDA_API_VERSION
	.align		4
        /*0000*/ 	.byte	0x04, 0x37
        /*0002*/ 	.short	(.L_9 - .L_8)
.L_8:
        /*0004*/ 	.word	0x0000007c


	//----- nvinfo : EIATTR_KPARAM_INFO
	.align		4
.L_9:
        /*0008*/ 	.byte	0x04, 0x17
        /*000a*/ 	.short	(.L_11 - .L_10)
.L_10:
        /*000c*/ 	.word	0x00000000
        /*0010*/ 	.short	0x0003
        /*0012*/ 	.short	0x0018
        /*0014*/ 	.byte	0x00, 0xf0, 0x11, 0x00


	//----- nvinfo : EIATTR_KPARAM_INFO
	.align		4
.L_11:
        /*0018*/ 	.byte	0x04, 0x17
        /*001a*/ 	.short	(.L_13 - .L_12)
.L_12:
        /*001c*/ 	.word	0x00000000
        /*0020*/ 	.short	0x0002
        /*0022*/ 	.short	0x0010
        /*0024*/ 	.byte	0x00, 0xf4, 0x21, 0x00


	//----- nvinfo : EIATTR_KPARAM_INFO
	.align		4
.L_13:
        /*0028*/ 	.byte	0x04, 0x17
        /*002a*/ 	.short	(.L_15 - .L_14)
.L_14:
        /*002c*/ 	.word	0x00000000
        /*0030*/ 	.short	0x0001
        /*0032*/ 	.short	0x0008
        /*0034*/ 	.byte	0x00, 0xf4, 0x21, 0x00


	//----- nvinfo : EIATTR_KPARAM_INFO
	.align		4
.L_15:
        /*0038*/ 	.byte	0x04, 0x17
        /*003a*/ 	.short	(.L_17 - .L_16)
.L_16:
        /*003c*/ 	.word	0x00000000
        /*0040*/ 	.short	0x0000
        /*0042*/ 	.short	0x0000
        /*0044*/ 	.byte	0x00, 0xf4, 0x21, 0x00


	//----- nvinfo : EIATTR_SPARSE_MMA_MASK
	.align		4
.L_17:
        /*0048*/ 	.byte	0x03, 0x50
        /*004a*/ 	.short	0x0000


	//----- nvinfo : EIATTR_MAXREG_COUNT
	.align		4
        /*004c*/ 	.byte	0x03, 0x1b
        /*004e*/ 	.short	0x00ff


	//----- nvinfo : EIATTR_EXIT_INSTR_OFFSETS
	.align		4
        /*0050*/ 	.byte	0x04, 0x1c
        /*0052*/ 	.short	(.L_19 - .L_18)


	//   ....[0]....
.L_18:
        /*0054*/ 	.word	0x000002c0


	//   ....[1]....
        /*0058*/ 	.word	0x000002e0


	//----- nvinfo : EIATTR_REQNTID
	.align		4
.L_19:
        /*005c*/ 	.byte	0x04, 0x10
        /*005e*/ 	.short	(.L_21 - .L_20)
.L_20:
        /*0060*/ 	.word	0x00000080
        /*0064*/ 	.word	0x00000001
        /*0068*/ 	.word	0x00000001


	//----- nvinfo : EIATTR_CBANK_PARAM_SIZE
	.align		4
.L_21:
        /*006c*/ 	.byte	0x03, 0x19
        /*006e*/ 	.short	0x001c


	//----- nvinfo : EIATTR_PARAM_CBANK
	.align		4
        /*0070*/ 	.byte	0x04, 0x0a
        /*0072*/ 	.short	(.L_23 - .L_22)
	.align		4
.L_22:
        /*0074*/ 	.word	index@(.nv.constant0.triton_poi_fused_cat_1)
        /*0078*/ 	.short	0x0210
        /*007a*/ 	.short	0x001c


	//----- nvinfo : EIATTR_SW_WAR
	.align		4
.L_23:
        /*007c*/ 	.byte	0x04, 0x36
        /*007e*/ 	.short	(.L_25 - .L_24)
.L_24:
        /*0080*/ 	.word	0x00000008
.L_25:


//--------------------- .nv.callgraph             --------------------------
	.section	.nv.callgraph,"",@"SHT_CUDA_CALLGRAPH"
	.align	4
	.sectionentsize	8
	.align		4
        /*0000*/ 	.word	0x00000000
	.align		4
        /*0004*/ 	.word	0xffffffff
	.align		4
        /*0008*/ 	.word	0x00000000
	.align		4
        /*000c*/ 	.word	0xfffffffe
	.align		4
        /*0010*/ 	.word	0x00000000
	.align		4
        /*0014*/ 	.word	0xfffffffd
	.align		4
        /*0018*/ 	.word	0x00000000
	.align		4
        /*001c*/ 	.word	0xfffffffc


//--------------------- .text.triton_poi_fused_cat_1 --------------------------
	.section	.text.triton_poi_fused_cat_1,"ax",@progbits
	.align	128
        .global         triton_poi_fused_cat_1
        .type           triton_poi_fused_cat_1,@function
        .size           triton_poi_fused_cat_1,(.L_x_1 - triton_poi_fused_cat_1)
        .other          triton_poi_fused_cat_1,@"STO_CUDA_ENTRY STV_DEFAULT"
triton_poi_fused_cat_1:
.text.triton_poi_fused_cat_1:
[----:B------:R-:W0:Y:S02]  /*0000*/  LDC R1, c[0x0][0x28] ;  /* 0x00000a00ff017b82 */ /* 0x000e240000000800 */
[----:B------:R-:W1:Y:S01]  /*0010*/  S2R R0, SR_TID.X ;  /* 0x0000000000007919 */ /* 0x000e620000002100 */
[----:B------:R-:W-:Y:S01]  /*0020*/  ULDC.64 UR4, c[0x0][0x218] ;  /* 0x0000860000047ab9 */ /* 0x000fe20000000a00 */
[----:B------:R-:W-:Y:S01]  /*0030*/  IMAD.MOV.U32 R10, RZ, RZ, RZ ;  /* 0x000000ffff0a7224 */ /* 0x000fe200078e00ff */
[----:B------:R-:W2:Y:S01]  /*0040*/  S2R R3, SR_CTAID.X ;  /* 0x0000000000037919 */ /* 0x000ea20000002500 */
[----:B-1----:R-:W-:-:S05]  /*0050*/  LOP3.LUT R0, R0, 0x7f, RZ, 0xc0, !PT ;  /* 0x0000007f00007812 */ /* 0x002fca00078ec0ff */
[----:B--2---:R-:W-:-:S04]  /*0060*/  IMAD R0, R3, 0x80, R0 ;  /* 0x0000008003007824 */ /* 0x004fc800078e0200 */
[C---:B------:R-:W-:Y:S01]  /*0070*/  IMAD.HI R8, R0.reuse, 0x66666667, RZ ;  /* 0x6666666700087827 */ /* 0x040fe200078e02ff */
[----:B------:R-:W-:Y:S02]  /*0080*/  SHF.R.S32.HI R3, RZ, 0x1f, R0 ;  /* 0x0000001fff037819 */ /* 0x000fe40000011400 */
[----:B------:R-:W-:Y:S02]  /*0090*/  ISETP.GE.AND P0, PT, R0, 0x1400, PT ;  /* 0x000014000000780c */ /* 0x000fe40003f06270 */
[----:B------:R-:W-:Y:S02]  /*00a0*/  LEA.HI R4, R3, R0, RZ, 0x6 ;  /* 0x0000000003047211 */ /* 0x000fe400078f30ff */
[----:B------:R-:W1:Y:S01]  /*00b0*/  LDC.64 R2, c[0x0][0x210] ;  /* 0x00008400ff027b82 */ /* 0x000e620000000a00 */
[----:B------:R-:W-:Y:S02]  /*00c0*/  SHF.R.U32.HI R9, RZ, 0x1f, R8 ;  /* 0x0000001fff097819 */ /* 0x000fe40000011608 */
[----:B------:R-:W-:-:S02]  /*00d0*/  SHF.R.S32.HI R5, RZ, 0x6, R4 ;  /* 0x00000006ff057819 */ /* 0x000fc40000011404 */
[----:B------:R-:W-:-:S03]  /*00e0*/  LEA.HI.SX32 R9, R8, R9, 0x17 ;  /* 0x0000000908097211 */ /* 0x000fc600078fbaff */
[----:B------:R-:W-:-:S05]  /*00f0*/  IMAD.HI R6, R5, 0x66666667, RZ ;  /* 0x6666666705067827 */ /* 0x000fca00078e02ff */
[----:B------:R-:W-:-:S04]  /*0100*/  SHF.R.U32.HI R7, RZ, 0x1f, R6 ;  /* 0x0000001fff077819 */ /* 0x000fc80000011606 */
[----:B------:R-:W-:Y:S02]  /*0110*/  LEA.HI.SX32 R6, R6, R7, 0x1d ;  /* 0x0000000706067211 */ /* 0x000fe400078feaff */
[----:B------:R-:W-:Y:S01]  /*0120*/  LOP3.LUT R7, R4, 0xffffffc0, RZ, 0xc0, !PT ;  /* 0xffffffc004077812 */ /* 0x000fe200078ec0ff */
[C---:B------:R-:W-:Y:S02]  /*0130*/  IMAD R4, R9.reuse, -0x500, R0 ;  /* 0xfffffb0009047824 */ /* 0x040fe400078e0200 */
[----:B------:R-:W-:Y:S02]  /*0140*/  IMAD R6, R6, -0x14, R5 ;  /* 0xffffffec06067824 */ /* 0x000fe400078e0205 */
[C---:B------:R-:W-:Y:S02]  /*0150*/  IMAD.SHL.U32 R5, R9.reuse, 0x400, RZ ;  /* 0x0000040009057824 */ /* 0x040fe400078e00ff */
[----:B------:R-:W-:Y:S01]  /*0160*/  IMAD.IADD R7, R0, 0x1, -R7 ;  /* 0x0000000100077824 */ /* 0x000fe200078e0a07 */
[C---:B------:R-:W-:Y:S01]  /*0170*/  ISETP.GE.AND P2, PT, R6.reuse, 0x4, PT ;  /* 0x000000040600780c */ /* 0x040fe20003f46270 */
[----:B------:R-:W-:Y:S01]  /*0180*/  IMAD.SHL.U32 R8, R6, 0x40, RZ ;  /* 0x0000004006087824 */ /* 0x000fe200078e00ff */
[----:B------:R-:W-:Y:S01]  /*0190*/  SHF.R.S32.HI R11, RZ, 0x1f, R5 ;  /* 0x0000001fff0b7819 */ /* 0x000fe20000011405 */
[----:B------:R-:W-:Y:S01]  /*01a0*/  IMAD R9, R9, 0x100, R4 ;  /* 0x0000010009097824 */ /* 0x000fe200078e0204 */
[----:B------:R-:W-:-:S02]  /*01b0*/  ISETP.LT.AND P3, PT, R0, 0x1400, !P2 ;  /* 0x000014000000780c */ /* 0x000fc40005761270 */
[----:B------:R-:W-:Y:S01]  /*01c0*/  IADD3 R5, P4, P5, R8, R7, R5 ;  /* 0x0000000708057210 */ /* 0x000fe20007d9e005 */
[----:B-1----:R-:W-:Y:S01]  /*01d0*/  IMAD.WIDE R2, R9, 0x4, R2 ;  /* 0x0000000409027825 */ /* 0x002fe200078e0202 */
[----:B------:R-:W-:Y:S02]  /*01e0*/  SHF.R.S32.HI R7, RZ, 0x1f, R7 ;  /* 0x0000001fff077819 */ /* 0x000fe40000011407 */
[----:B------:R-:W-:Y:S02]  /*01f0*/  SHF.R.S32.HI R8, RZ, 0x1f, R8 ;  /* 0x0000001fff087819 */ /* 0x000fe40000011408 */
[----:B------:R-:W-:Y:S02]  /*0200*/  ISETP.GT.AND P1, PT, R6, 0x3, !P0 ;  /* 0x000000030600780c */ /* 0x000fe40004724270 */
[----:B------:R-:W-:Y:S01]  /*0210*/  IADD3.X R4, R8, R7, R11, P4, P5 ;  /* 0x0000000708047210 */ /* 0x000fe200027ea40b */
[----:B------:R-:W-:Y:S01]  /*0220*/  IMAD.MOV.U32 R8, RZ, RZ, RZ ;  /* 0x000000ffff087224 */ /* 0x000fe200078e00ff */
[----:B------:R-:W-:-:S04]  /*0230*/  LEA R6, P4, R5, UR4, 0x2 ;  /* 0x0000000405067c11 */ /* 0x000fc8000f8810ff */
[----:B------:R-:W-:Y:S01]  /*0240*/  LEA.HI.X R7, R5, UR5, R4, 0x2, P4 ;  /* 0x0000000505077c11 */ /* 0x000fe2000a0f1404 */
[----:B------:R-:W-:Y:S01]  /*0250*/  ULDC.64 UR4, c[0x0][0x208] ;  /* 0x0000820000047ab9 */ /* 0x000fe20000000a00 */
[----:B------:R-:W1:Y:S01]  /*0260*/  LDC.64 R4, c[0x0][0x220] ;  /* 0x00008800ff047b82 */ /* 0x000e620000000a00 */
[----:B------:R-:W2:Y:S04]  /*0270*/  @P3 LDG.E R8, desc[UR4][R2.64] ;  /* 0x0000000402083981 */ /* 0x000ea8000c1e1900 */
[----:B------:R-:W3:Y:S01]  /*0280*/  @P1 LDG.E R10, desc[UR4][R6.64+-0x400] ;  /* 0xfffc0004060a1981 */ /* 0x000ee2000c1e1900 */
[----:B-1----:R-:W-:Y:S01]  /*0290*/  IMAD.WIDE R4, R0, 0x4, R4 ;  /* 0x0000000400047825 */ /* 0x002fe200078e0204 */
[----:B--2---:R-:W-:Y:S02]  /*02a0*/  SEL R9, R8, RZ, P3 ;  /* 0x000000ff08097207 */ /* 0x004fe40001800000 */
[----:B---3--:R-:W-:Y:S01]  /*02b0*/  @P2 SEL R9, R10, RZ, P1 ;  /* 0x000000ff0a092207 */ /* 0x008fe20000800000 */
[----:B------:R-:W-:Y:S06]  /*02c0*/  @P0 EXIT ;  /* 0x000000000000094d */ /* 0x000fec0003800000 */
[----:B------:R-:W-:Y:S01]  /*02d0*/  STG.E desc[UR4][R4.64], R9 ;  /* 0x0000000904007986 */ /* 0x000fe2000c101904 */
[----:B------:R-:W-:Y:S05]  /*02e0*/  EXIT ;  /* 0x000000000000794d */ /* 0x000fea0003800000 */
.L_x_0:
[----:B------:R-:W-:-:S00]  /*02f0*/  BRA `(.L_x_0) ;  /* 0xfffffffc00fc7947 */ /* 0x000fc0000383ffff */
[----:B------:R-:W-:-:S00]  /*0300*/  NOP ;  /* 0x0000000000007918 */ /* 0x000fc00000000000 */
[----:B------:R-:W-:-:S00]  /*0310*/  NOP ;  /* 0x0000000000007918 */ /* 0x000fc00000000000 */
[----:B------:R-:W-:-:S00]  /*0320*/  NOP ;  /* 0x0000000000007918 */ /* 0x000fc00000000000 */
[----:B------:R-:W-:-:S00]  /*0330*/  NOP ;  /* 0x0000000000007918 */ /* 0x000fc00000000000 */
[----:B------:R-:W-:-:S00]  /*0340*/  NOP ;  /* 0x0000000000007918 */ /* 0x000fc00000000000 */
[----:B------:R-:W-:-:S00]  /*0350*/  NOP ;  /* 0x0000000000007918 */ /* 0x000fc00000000000 */
[----:B------:R-:W-:-:S00]  /*0360*/  NOP ;  /* 0x0000000000007918 */ /* 0x000fc00000000000 */
[----:B------:R-:W-:-:S00]  /*0370*/  NOP ;  /* 0x0000000000007918 */ /* 0x000fc00000000000 */
.L_x_1:


//--------------------- .nv.constant0.triton_poi_fused_cat_1 --------------------------
	.section	.nv.constant0.triton_poi_fused_cat_1,"a",@progbits
	.sectionflags	@""
	.align	4
.nv.constant0.triton_poi_fused_cat_1:
	.zero		556
